//
// Generated by NVIDIA NVVM Compiler
//
// Compiler Build ID: CL-36424714
// Cuda compilation tools, release 13.0, V13.0.88
// Based on NVVM 20.0.0
//

.version 9.0
.target sm_100
.address_size 64

	// .globl	_Z4initPii

.visible .entry _Z4initPii(
	.param .u64 .ptr .align 1 _Z4initPii_param_0,
	.param .u32 _Z4initPii_param_1
)
{
	.reg .pred 	%p<2>;
	.reg .b32 	%r<4>;
	.reg .b64 	%rd<5>;

	ld.param.u64 	%rd1, [_Z4initPii_param_0];
	ld.param.u32 	%r2, [_Z4initPii_param_1];
	mov.u32 	%r1, %tid.x;
	setp.ge.s32 	%p1, %r1, %r2;
	@%p1 bra 	$L__BB0_2;
	cvta.to.global.u64 	%rd2, %rd1;
	mul.wide.u32 	%rd3, %r1, 4;
	add.s64 	%rd4, %rd2, %rd3;
	mov.b32 	%r3, 0;
	st.global.u32 	[%rd4], %r3;
$L__BB0_2:
	ret;

}
	// .globl	_Z8addIndexPii
.visible .entry _Z8addIndexPii(
	.param .u64 .ptr .align 1 _Z8addIndexPii_param_0,
	.param .u32 _Z8addIndexPii_param_1
)
{
	.reg .pred 	%p<2>;
	.reg .b32 	%r<5>;
	.reg .b64 	%rd<5>;

	ld.param.u64 	%rd1, [_Z8addIndexPii_param_0];
	ld.param.u32 	%r2, [_Z8addIndexPii_param_1];
	mov.u32 	%r1, %tid.x;
	setp.ge.s32 	%p1, %r1, %r2;
	@%p1 bra 	$L__BB1_2;
	cvta.to.global.u64 	%rd2, %rd1;
	mul.wide.u32 	%rd3, %r1, 4;
	add.s64 	%rd4, %rd2, %rd3;
	ld.global.u32 	%r3, [%rd4];
	add.s32 	%r4, %r3, %r1;
	st.global.u32 	[%rd4], %r4;
$L__BB1_2:
	ret;

}


// ===== COMPILED SASS (sm_100) =====

	.target	sm_100

	.elftype	@"ET_EXEC"


//--------------------- .note.nv.tkinfo           --------------------------
	.section	.note.nv.tkinfo,"",@"SHT_NOTE"
	.sectionflags	@"SHF_NOTE_NV_TKINFO"
	.tkinfo
        /*0018*/ 	.word	0x00000002
        /*0030*/ 	.string	""
        /*0030*/ 	.string	"ptxas"
        /*0030*/ 	.string	"Cuda compilation tools, release 13.0, V13.0.88"
        /*0030*/ 	.string	"Build cuda_13.0.r13.0/compiler.36424714_0"
        /*0030*/ 	.string	"-arch sm_100 -m 64 "



//--------------------- .note.nv.cuinfo           --------------------------
	.section	.note.nv.cuinfo,"",@"SHT_NOTE"
	.sectionflags	@"SHF_NOTE_NV_CUINFO"
        /*0018*/ 	.short	0x0002
        /*001a*/ 	.short	0x0064
        /*001c*/ 	.short	0x0082
	.zero		2


//--------------------- .nv.info                  --------------------------
	.section	.nv.info,"",@"SHT_CUDA_INFO"
	.align	4


	//----- nvinfo : EIATTR_REGCOUNT
	.align		4
        /*0000*/ 	.byte	0x04, 0x2f
        /*0002*/ 	.short	(.L_1 - .L_0)
	.align		4
.L_0:
        /*0004*/ 	.word	index@(_Z4initPii)
        /*0008*/ 	.word	0x00000008


	//----- nvinfo : EIATTR_FRAME_SIZE
	.align		4
.L_1:
        /*000c*/ 	.byte	0x04, 0x11
        /*000e*/ 	.short	(.L_3 - .L_2)
	.align		4
.L_2:
        /*0010*/ 	.word	index@(_Z4initPii)
        /*0014*/ 	.word	0x00000000


	//----- nvinfo : EIATTR_REGCOUNT
	.align		4
.L_3:
        /*0018*/ 	.byte	0x04, 0x2f
        /*001a*/ 	.short	(.L_5 - .L_4)
	.align		4
.L_4:
        /*001c*/ 	.word	index@(_Z8addIndexPii)
        /*0020*/ 	.word	0x00000008


	//----- nvinfo : EIATTR_FRAME_SIZE
	.align		4
.L_5:
        /*0024*/ 	.byte	0x04, 0x11
        /*0026*/ 	.short	(.L_7 - .L_6)
	.align		4
.L_6:
        /*0028*/ 	.word	index@(_Z8addIndexPii)
        /*002c*/ 	.word	0x00000000


	//----- nvinfo : EIATTR_MIN_STACK_SIZE
	.align		4
.L_7:
        /*0030*/ 	.byte	0x04, 0x12
        /*0032*/ 	.short	(.L_9 - .L_8)
	.align		4
.L_8:
        /*0034*/ 	.word	index@(_Z8addIndexPii)
        /*0038*/ 	.word	0x00000000


	//----- nvinfo : EIATTR_MIN_STACK_SIZE
	.align		4
.L_9:
        /*003c*/ 	.byte	0x04, 0x12
        /*003e*/ 	.short	(.L_11 - .L_10)
	.align		4
.L_10:
        /*0040*/ 	.word	index@(_Z4initPii)
        /*0044*/ 	.word	0x00000000
.L_11:


//--------------------- .nv.compat                --------------------------
	.section	.nv.compat,"",@"SHT_CUDA_COMPAT_INFO"
	.align	4
        /*0000*/ 	.byte	0x02, 0x09, 0x00, 0x00, 0x02, 0x02, 0x01, 0x00, 0x02, 0x05, 0x05, 0x00, 0x03, 0x07, 0x01, 0x01
        /*0010*/ 	.byte	0x02, 0x03, 0x00, 0x00, 0x02, 0x06, 0x01, 0x00, 0x04, 0x0b, 0x08, 0x00, 0x09, 0x00, 0x00, 0x00
        /*0020*/ 	.byte	0x00, 0x00, 0x00, 0x00


//--------------------- .nv.info._Z8addIndexPii   --------------------------
	.section	.nv.info._Z8addIndexPii,"",@"SHT_CUDA_INFO"
	.sectionflags	@""
	.align	4


	//----- nvinfo : EIATTR_CUDA_API_VERSION
	.align		4
        /*0000*/ 	.byte	0x04, 0x37
        /*0002*/ 	.short	(.L_13 - .L_12)
.L_12:
        /*0004*/ 	.word	0x00000082


	//----- nvinfo : EIATTR_KPARAM_INFO
	.align		4
.L_13:
        /*0008*/ 	.byte	0x04, 0x17
        /*000a*/ 	.short	(.L_15 - .L_14)
.L_14:
        /*000c*/ 	.word	0x00000000
        /*0010*/ 	.short	0x0001
        /*0012*/ 	.short	0x0008
        /*0014*/ 	.byte	0x00, 0xf0, 0x11, 0x00


	//----- nvinfo : EIATTR_KPARAM_INFO
	.align		4
.L_15:
        /*0018*/ 	.byte	0x04, 0x17
        /*001a*/ 	.short	(.L_17 - .L_16)
.L_16:
        /*001c*/ 	.word	0x00000000
        /*0020*/ 	.short	0x0000
        /*0022*/ 	.short	0x0000
        /*0024*/ 	.byte	0x00, 0xf5, 0x21, 0x00


	//----- nvinfo : EIATTR_SPARSE_MMA_MASK
	.align		4
.L_17:
        /*0028*/ 	.byte	0x03, 0x50
        /*002a*/ 	.short	0x0000


	//----- nvinfo : EIATTR_MAXREG_COUNT
	.align		4
        /*002c*/ 	.byte	0x03, 0x1b
        /*002e*/ 	.short	0x00ff


	//----- nvinfo : EIATTR_MERCURY_ISA_VERSION
	.align		4
        /*0030*/ 	.byte	0x03, 0x5f
        /*0032*/ 	.short	0x0101


	//----- nvinfo : EIATTR_VRC_CTA_INIT_COUNT
	.align		4
        /*0034*/ 	.byte	0x02, 0x4a
	.zero		1
	.zero		1


	//----- nvinfo : EIATTR_EXIT_INSTR_OFFSETS
	.align		4
        /*0038*/ 	.byte	0x04, 0x1c
        /*003a*/ 	.short	(.L_19 - .L_18)


	//   ....[0]....
.L_18:
        /*003c*/ 	.word	0x00000040


	//   ....[1]....
        /*0040*/ 	.word	0x000000b0


	//----- nvinfo : EIATTR_CBANK_PARAM_SIZE
	.align		4
.L_19:
        /*0044*/ 	.byte	0x03, 0x19
        /*0046*/ 	.short	0x000c


	//----- nvinfo : EIATTR_PARAM_CBANK
	.align		4
        /*0048*/ 	.byte	0x04, 0x0a
        /*004a*/ 	.short	(.L_21 - .L_20)
	.align		4
.L_20:
        /*004c*/ 	.word	index@(.nv.constant0._Z8addIndexPii)
        /*0050*/ 	.short	0x0380
        /*0052*/ 	.short	0x000c


	//----- nvinfo : EIATTR_SW_WAR
	.align		4
.L_21:
        /*0054*/ 	.byte	0x04, 0x36
        /*0056*/ 	.short	(.L_23 - .L_22)
.L_22:
        /*0058*/ 	.word	0x00000008
.L_23:


//--------------------- .nv.info._Z4initPii       --------------------------
	.section	.nv.info._Z4initPii,"",@"SHT_CUDA_INFO"
	.sectionflags	@""
	.align	4


	//----- nvinfo : EIATTR_CUDA_API_VERSION
	.align		4
        /*0000*/ 	.byte	0x04, 0x37
        /*0002*/ 	.short	(.L_25 - .L_24)
.L_24:
        /*0004*/ 	.word	0x00000082


	//----- nvinfo : EIATTR_KPARAM_INFO
	.align		4
.L_25:
        /*0008*/ 	.byte	0x04, 0x17
        /*000a*/ 	.short	(.L_27 - .L_26)
.L_26:
        /*000c*/ 	.word	0x00000000
        /*0010*/ 	.short	0x0001
        /*0012*/ 	.short	0x0008
        /*0014*/ 	.byte	0x00, 0xf0, 0x11, 0x00


	//----- nvinfo : EIATTR_KPARAM_INFO
	.align		4
.L_27:
        /*0018*/ 	.byte	0x04, 0x17
        /*001a*/ 	.short	(.L_29 - .L_28)
.L_28:
        /*001c*/ 	.word	0x00000000
        /*0020*/ 	.short	0x0000
        /*0022*/ 	.short	0x0000
        /*0024*/ 	.byte	0x00, 0xf5, 0x21, 0x00


	//----- nvinfo : EIATTR_SPARSE_MMA_MASK
	.align		4
.L_29:
        /*0028*/ 	.byte	0x03, 0x50
        /*002a*/ 	.short	0x0000


	//----- nvinfo : EIATTR_MAXREG_COUNT
	.align		4
        /*002c*/ 	.byte	0x03, 0x1b
        /*002e*/ 	.short	0x00ff


	//----- nvinfo : EIATTR_MERCURY_ISA_VERSION
	.align		4
        /*0030*/ 	.byte	0x03, 0x5f
        /*0032*/ 	.short	0x0101


	//----- nvinfo : EIATTR_VRC_CTA_INIT_COUNT
	.align		4
        /*0034*/ 	.byte	0x02, 0x4a
	.zero		1
	.zero		1


	//----- nvinfo : EIATTR_EXIT_INSTR_OFFSETS
	.align		4
        /*0038*/ 	.byte	0x04, 0x1c
        /*003a*/ 	.short	(.L_31 - .L_30)


	//   ....[0]....
.L_30:
        /*003c*/ 	.word	0x00000040


	//   ....[1]....
        /*0040*/ 	.word	0x00000090


	//----- nvinfo : EIATTR_CBANK_PARAM_SIZE
	.align		4
.L_31:
        /*0044*/ 	.byte	0x03, 0x19
        /*0046*/ 	.short	0x000c


	//----- nvinfo : EIATTR_PARAM_CBANK
	.align		4
        /*0048*/ 	.byte	0x04, 0x0a
        /*004a*/ 	.short	(.L_33 - .L_32)
	.align		4
.L_32:
        /*004c*/ 	.word	index@(.nv.constant0._Z4initPii)
        /*0050*/ 	.short	0x0380
        /*0052*/ 	.short	0x000c


	//----- nvinfo : EIATTR_SW_WAR
	.align		4
.L_33:
        /*0054*/ 	.byte	0x04, 0x36
        /*0056*/ 	.short	(.L_35 - .L_34)
.L_34:
        /*0058*/ 	.word	0x00000008
.L_35:


//--------------------- .nv.callgraph             --------------------------
	.section	.nv.callgraph,"",@"SHT_CUDA_CALLGRAPH"
	.align	4
	.sectionentsize	8
	.align		4
        /*0000*/ 	.word	0x00000000
	.align		4
        /*0004*/ 	.word	0xffffffff
	.align		4
        /*0008*/ 	.word	0x00000000
	.align		4
        /*000c*/ 	.word	0xfffffffe
	.align		4
        /*0010*/ 	.word	0x00000000
	.align		4
        /*0014*/ 	.word	0xfffffffd
	.align		4
        /*0018*/ 	.word	0x00000000
	.align		4
        /*001c*/ 	.word	0xfffffffc


//--------------------- .text._Z8addIndexPii      --------------------------
	.section	.text._Z8addIndexPii,"ax",@progbits
	.align	128
        .global         _Z8addIndexPii
        .type           _Z8addIndexPii,@function
        .size           _Z8addIndexPii,(.L_x_2 - _Z8addIndexPii)
        .other          _Z8addIndexPii,@"STO_CUDA_ENTRY STV_DEFAULT"
_Z8addIndexPii:
.text._Z8addIndexPii:
[----:B------:R-:W-:Y:S01]  /*0000*/  LDC R1, c[0x0][0x37c] ;  /* 0x0000df00ff017b82 */ /* 0x000fe20000000800 */
[----:B------:R-:W0:Y:S01]  /*0010*/  S2R R5, SR_TID.X ;  /* 0x0000000000057919 */ /* 0x000e220000002100 */
[----:B------:R-:W0:Y:S02]  /*0020*/  LDCU UR4, c[0x0][0x388] ;  /* 0x00007100ff0477ac */ /* 0x000e240008000800 */
[----:B0-----:R-:W-:-:S13]  /*0030*/  ISETP.GE.AND P0, PT, R5, UR4, PT ;  /* 0x0000000405007c0c */ /* 0x001fda000bf06270 */
[----:B------:R-:W-:Y:S05]  /*0040*/  @P0 EXIT ;  /* 0x000000000000094d */ /* 0x000fea0003800000 */
[----:B------:R-:W0:Y:S01]  /*0050*/  LDC.64 R2, c[0x0][0x380] ;  /* 0x0000e000ff027b82 */ /* 0x000e220000000a00 */
[----:B------:R-:W1:Y:S01]  /*0060*/  LDCU.64 UR4, c[0x0][0x358] ;  /* 0x00006b00ff0477ac */ /* 0x000e620008000a00 */
[----:B0-----:R-:W-:-:S05]  /*0070*/  IMAD.WIDE.U32 R2, R5, 0x4, R2 ;  /* 0x0000000405027825 */ /* 0x001fca00078e0002 */
[----:B-1----:R-:W2:Y:S02]  /*0080*/  LDG.E R0, desc[UR4][R2.64] ;  /* 0x0000000402007981 */ /* 0x002ea4000c1e1900 */
[----:B--2---:R-:W-:-:S05]  /*0090*/  IADD3 R5, PT, PT, R0, R5, RZ ;  /* 0x0000000500057210 */ /* 0x004fca0007ffe0ff */
[----:B------:R-:W-:Y:S01]  /*00a0*/  STG.E desc[UR4][R2.64], R5 ;  /* 0x0000000502007986 */ /* 0x000fe2000c101904 */
[----:B------:R-:W-:Y:S05]  /*00b0*/  EXIT ;  /* 0x000000000000794d */ /* 0x000fea0003800000 */
.L_x_0:
[----:B------:R-:W-:-:S00]  /*00c0*/  BRA `(.L_x_0) ;  /* 0xfffffffc00fc7947 */ /* 0x000fc0000383ffff */
[----:B------:R-:W-:-:S00]  /*00d0*/  NOP ;  /* 0x0000000000007918 */ /* 0x000fc00000000000 */
        /* <DEDUP_REMOVED lines=10> */
.L_x_2:


//--------------------- .text._Z4initPii          --------------------------
	.section	.text._Z4initPii,"ax",@progbits
	.align	128
        .global         _Z4initPii
        .type           _Z4initPii,@function
        .size           _Z4initPii,(.L_x_3 - _Z4initPii)
        .other          _Z4initPii,@"STO_CUDA_ENTRY STV_DEFAULT"
_Z4initPii:
.text._Z4initPii:
        /* <DEDUP_REMOVED lines=8> */
[----:B-1----:R-:W-:Y:S01]  /*0080*/  STG.E desc[UR4][R2.64], RZ ;  /* 0x000000ff02007986 */ /* 0x002fe2000c101904 */
[----:B------:R-:W-:Y:S05]  /*0090*/  EXIT ;  /* 0x000000000000794d */ /* 0x000fea0003800000 */
.L_x_1:
        /* <DEDUP_REMOVED lines=14> */
.L_x_3:


//--------------------- .nv.shared.reserved.0     --------------------------
	.section	.nv.shared.reserved.0,"aw",@nobits
	.weak		__nv_reservedSMEM_offset_0_alias
	.size		__nv_reservedSMEM_offset_0_alias, 0, 64
	.other		__nv_reservedSMEM_offset_0_alias,@"STO_CUDA_RESERVED_SHARED STV_DEFAULT"
__nv_reservedSMEM_offset_0_alias:
	.zero		0
	.zero		64


//--------------------- .nv.constant0._Z8addIndexPii --------------------------
	.section	.nv.constant0._Z8addIndexPii,"a",@progbits
	.sectionflags	@""
	.align	4
.nv.constant0._Z8addIndexPii:
	.zero		908


//--------------------- .nv.constant0._Z4initPii  --------------------------
	.section	.nv.constant0._Z4initPii,"a",@progbits
	.sectionflags	@""
	.align	4
.nv.constant0._Z4initPii:
	.zero		908


//--------------------- SYMBOLS --------------------------

	.type		.nv.reservedSmem.offset0,@object
	.size		.nv.reservedSmem.offset0,0x4
